//
// Generated by NVIDIA NVVM Compiler
//
// Compiler Build ID: CL-36424714
// Cuda compilation tools, release 13.0, V13.0.88
// Based on NVVM 20.0.0
//

.version 9.0
.target sm_100
.address_size 64

	// .globl	_Z11mergeKernelPiS_ii

.visible .entry _Z11mergeKernelPiS_ii(
	.param .u64 .ptr .align 1 _Z11mergeKernelPiS_ii_param_0,
	.param .u64 .ptr .align 1 _Z11mergeKernelPiS_ii_param_1,
	.param .u32 _Z11mergeKernelPiS_ii_param_2,
	.param .u32 _Z11mergeKernelPiS_ii_param_3
)
{
	.reg .pred 	%p<20>;
	.reg .b32 	%r<101>;
	.reg .b64 	%rd<31>;

	ld.param.u64 	%rd7, [_Z11mergeKernelPiS_ii_param_0];
	ld.param.u64 	%rd8, [_Z11mergeKernelPiS_ii_param_1];
	ld.param.u32 	%r49, [_Z11mergeKernelPiS_ii_param_2];
	ld.param.u32 	%r50, [_Z11mergeKernelPiS_ii_param_3];
	cvta.to.global.u64 	%rd1, %rd8;
	cvta.to.global.u64 	%rd2, %rd7;
	mov.u32 	%r51, %ctaid.x;
	mov.u32 	%r52, %ntid.x;
	mov.u32 	%r53, %tid.x;
	mad.lo.s32 	%r54, %r51, %r52, %r53;
	mul.lo.s32 	%r55, %r54, %r49;
	shl.b32 	%r80, %r55, 1;
	setp.ge.s32 	%p1, %r80, %r50;
	@%p1 bra 	$L__BB0_16;
	add.s32 	%r56, %r80, %r49;
	min.s32 	%r2, %r56, %r50;
	add.s32 	%r57, %r56, %r49;
	min.s32 	%r3, %r57, %r50;
	setp.lt.s32 	%p2, %r49, 1;
	setp.ge.s32 	%p3, %r56, %r3;
	or.pred  	%p4, %p2, %p3;
	mov.u32 	%r81, %r2;
	mov.u32 	%r89, %r80;
	@%p4 bra 	$L__BB0_2;
	bra.uni 	$L__BB0_17;
$L__BB0_2:
	setp.ge.s32 	%p10, %r80, %r2;
	@%p10 bra 	$L__BB0_9;
	sub.s32 	%r66, %r2, %r80;
	and.b32  	%r7, %r66, 3;
	setp.eq.s32 	%p11, %r7, 0;
	mov.u32 	%r87, %r80;
	@%p11 bra 	$L__BB0_6;
	neg.s32 	%r83, %r7;
	mov.u32 	%r87, %r80;
$L__BB0_5:
	.pragma "nounroll";
	mul.wide.s32 	%rd15, %r89, 4;
	add.s64 	%rd16, %rd1, %rd15;
	mul.wide.s32 	%rd17, %r87, 4;
	add.s64 	%rd18, %rd2, %rd17;
	add.s32 	%r87, %r87, 1;
	ld.global.u32 	%r67, [%rd18];
	add.s32 	%r89, %r89, 1;
	st.global.u32 	[%rd16], %r67;
	add.s32 	%r83, %r83, 1;
	setp.ne.s32 	%p12, %r83, 0;
	@%p12 bra 	$L__BB0_5;
$L__BB0_6:
	sub.s32 	%r68, %r80, %r2;
	setp.gt.u32 	%p13, %r68, -4;
	@%p13 bra 	$L__BB0_9;
	add.s64 	%rd3, %rd2, 8;
	sub.s32 	%r95, %r87, %r2;
	add.s64 	%rd4, %rd1, 8;
$L__BB0_8:
	mul.wide.s32 	%rd19, %r87, 4;
	add.s64 	%rd20, %rd3, %rd19;
	mul.wide.s32 	%rd21, %r89, 4;
	add.s64 	%rd22, %rd4, %rd21;
	ld.global.u32 	%r69, [%rd20+-8];
	st.global.u32 	[%rd22+-8], %r69;
	ld.global.u32 	%r70, [%rd20+-4];
	st.global.u32 	[%rd22+-4], %r70;
	ld.global.u32 	%r71, [%rd20];
	st.global.u32 	[%rd22], %r71;
	add.s32 	%r87, %r87, 4;
	ld.global.u32 	%r72, [%rd20+4];
	add.s32 	%r89, %r89, 4;
	st.global.u32 	[%rd22+4], %r72;
	add.s32 	%r95, %r95, 4;
	setp.eq.s32 	%p14, %r95, 0;
	@%p14 bra 	$L__BB0_9;
	bra.uni 	$L__BB0_8;
$L__BB0_9:
	setp.ge.s32 	%p15, %r81, %r3;
	@%p15 bra 	$L__BB0_16;
	sub.s32 	%r73, %r3, %r81;
	and.b32  	%r26, %r73, 3;
	setp.eq.s32 	%p16, %r26, 0;
	mov.u32 	%r94, %r81;
	@%p16 bra 	$L__BB0_13;
	neg.s32 	%r90, %r26;
	mov.u32 	%r94, %r81;
$L__BB0_12:
	.pragma "nounroll";
	mul.wide.s32 	%rd23, %r89, 4;
	add.s64 	%rd24, %rd1, %rd23;
	mul.wide.s32 	%rd25, %r94, 4;
	add.s64 	%rd26, %rd2, %rd25;
	add.s32 	%r94, %r94, 1;
	ld.global.u32 	%r74, [%rd26];
	add.s32 	%r89, %r89, 1;
	st.global.u32 	[%rd24], %r74;
	add.s32 	%r90, %r90, 1;
	setp.ne.s32 	%p17, %r90, 0;
	@%p17 bra 	$L__BB0_12;
$L__BB0_13:
	sub.s32 	%r75, %r81, %r3;
	setp.gt.u32 	%p18, %r75, -4;
	@%p18 bra 	$L__BB0_16;
	add.s64 	%rd5, %rd2, 8;
	sub.s32 	%r98, %r94, %r3;
	add.s64 	%rd6, %rd1, 8;
$L__BB0_15:
	mul.wide.s32 	%rd27, %r94, 4;
	add.s64 	%rd28, %rd5, %rd27;
	mul.wide.s32 	%rd29, %r89, 4;
	add.s64 	%rd30, %rd6, %rd29;
	ld.global.u32 	%r76, [%rd28+-8];
	st.global.u32 	[%rd30+-8], %r76;
	ld.global.u32 	%r77, [%rd28+-4];
	st.global.u32 	[%rd30+-4], %r77;
	ld.global.u32 	%r78, [%rd28];
	st.global.u32 	[%rd30], %r78;
	add.s32 	%r94, %r94, 4;
	ld.global.u32 	%r79, [%rd28+4];
	add.s32 	%r89, %r89, 4;
	st.global.u32 	[%rd30+4], %r79;
	add.s32 	%r98, %r98, 4;
	setp.ne.s32 	%p19, %r98, 0;
	@%p19 bra 	$L__BB0_15;
$L__BB0_16:
	ret;
$L__BB0_17:
	mul.wide.s32 	%rd9, %r80, 4;
	add.s64 	%rd10, %rd2, %rd9;
	ld.global.u32 	%r58, [%rd10];
	mul.wide.s32 	%rd11, %r81, 4;
	add.s64 	%rd12, %rd2, %rd11;
	ld.global.u32 	%r60, [%rd12];
	setp.gt.s32 	%p5, %r58, %r60;
	setp.le.s32 	%p6, %r58, %r60;
	selp.u32 	%r62, 1, 0, %p6;
	add.s32 	%r80, %r80, %r62;
	selp.u32 	%r63, 1, 0, %p5;
	add.s32 	%r81, %r81, %r63;
	min.s32 	%r64, %r58, %r60;
	add.s32 	%r24, %r89, 1;
	mul.wide.s32 	%rd13, %r89, 4;
	add.s64 	%rd14, %rd1, %rd13;
	st.global.u32 	[%rd14], %r64;
	setp.lt.s32 	%p7, %r80, %r2;
	setp.lt.s32 	%p8, %r81, %r3;
	and.pred  	%p9, %p7, %p8;
	mov.u32 	%r89, %r24;
	@%p9 bra 	$L__BB0_17;
	bra.uni 	$L__BB0_2;

}
	// .globl	_Z15quickSortKernelPiii
.visible .entry _Z15quickSortKernelPiii(
	.param .u64 .ptr .align 1 _Z15quickSortKernelPiii_param_0,
	.param .u32 _Z15quickSortKernelPiii_param_1,
	.param .u32 _Z15quickSortKernelPiii_param_2
)
{
	.reg .pred 	%p<6>;
	.reg .b32 	%r<20>;
	.reg .b64 	%rd<8>;

	ld.param.u64 	%rd5, [_Z15quickSortKernelPiii_param_0];
	ld.param.u32 	%r10, [_Z15quickSortKernelPiii_param_1];
	ld.param.u32 	%r11, [_Z15quickSortKernelPiii_param_2];
	cvta.to.global.u64 	%rd1, %rd5;
	mov.u32 	%r12, %ctaid.x;
	mov.u32 	%r13, %ntid.x;
	mov.u32 	%r14, %tid.x;
	mad.lo.s32 	%r15, %r12, %r13, %r14;
	mul.lo.s32 	%r18, %r11, %r15;
	add.s32 	%r16, %r18, %r11;
	min.s32 	%r2, %r16, %r10;
	add.s32 	%r3, %r2, -1;
	min.s32 	%r17, %r3, %r2;
	setp.le.s32 	%p1, %r17, %r18;
	@%p1 bra 	$L__BB1_8;
	add.s64 	%rd2, %rd1, 4;
$L__BB1_2:
	setp.ge.s32 	%p2, %r18, %r3;
	@%p2 bra 	$L__BB1_7;
	mul.wide.s32 	%rd6, %r18, 4;
	add.s64 	%rd3, %rd1, %rd6;
	mov.u32 	%r19, %r18;
$L__BB1_4:
	mul.wide.s32 	%rd7, %r19, 4;
	add.s64 	%rd4, %rd2, %rd7;
	add.s32 	%r19, %r19, 1;
	ld.global.u32 	%r7, [%rd3];
	ld.global.u32 	%r8, [%rd4];
	setp.le.s32 	%p3, %r7, %r8;
	@%p3 bra 	$L__BB1_6;
	st.global.u32 	[%rd3], %r8;
	st.global.u32 	[%rd4], %r7;
$L__BB1_6:
	setp.lt.s32 	%p4, %r19, %r3;
	@%p4 bra 	$L__BB1_4;
$L__BB1_7:
	add.s32 	%r18, %r18, 1;
	setp.ne.s32 	%p5, %r18, %r2;
	@%p5 bra 	$L__BB1_2;
$L__BB1_8:
	ret;

}
	// .globl	_Z14heapSortKernelPiii
.visible .entry _Z14heapSortKernelPiii(
	.param .u64 .ptr .align 1 _Z14heapSortKernelPiii_param_0,
	.param .u32 _Z14heapSortKernelPiii_param_1,
	.param .u32 _Z14heapSortKernelPiii_param_2
)
{
	.reg .pred 	%p<6>;
	.reg .b32 	%r<22>;
	.reg .b64 	%rd<7>;

	ld.param.u64 	%rd4, [_Z14heapSortKernelPiii_param_0];
	ld.param.u32 	%r11, [_Z14heapSortKernelPiii_param_1];
	ld.param.u32 	%r12, [_Z14heapSortKernelPiii_param_2];
	cvta.to.global.u64 	%rd1, %rd4;
	mov.u32 	%r13, %ctaid.x;
	mov.u32 	%r14, %ntid.x;
	mov.u32 	%r15, %tid.x;
	mad.lo.s32 	%r16, %r13, %r14, %r15;
	mul.lo.s32 	%r20, %r12, %r16;
	add.s32 	%r17, %r20, %r12;
	min.s32 	%r2, %r17, %r11;
	setp.ge.s32 	%p1, %r20, %r2;
	@%p1 bra 	$L__BB2_7;
$L__BB2_1:
	add.s32 	%r4, %r20, 1;
	setp.ge.s32 	%p2, %r4, %r2;
	@%p2 bra 	$L__BB2_6;
	mul.wide.s32 	%rd5, %r20, 4;
	add.s64 	%rd2, %rd1, %rd5;
	mov.u32 	%r21, %r4;
$L__BB2_3:
	mul.wide.s32 	%rd6, %r21, 4;
	add.s64 	%rd3, %rd1, %rd6;
	ld.global.u32 	%r7, [%rd2];
	ld.global.u32 	%r8, [%rd3];
	setp.le.s32 	%p3, %r7, %r8;
	@%p3 bra 	$L__BB2_5;
	st.global.u32 	[%rd2], %r8;
	st.global.u32 	[%rd3], %r7;
$L__BB2_5:
	add.s32 	%r21, %r21, 1;
	add.s32 	%r10, %r20, 1;
	add.s32 	%r18, %r20, 2;
	setp.lt.s32 	%p4, %r18, %r2;
	mov.u32 	%r20, %r10;
	@%p4 bra 	$L__BB2_3;
$L__BB2_6:
	setp.ne.s32 	%p5, %r4, %r2;
	mov.u32 	%r20, %r4;
	@%p5 bra 	$L__BB2_1;
$L__BB2_7:
	ret;

}


// ===== COMPILED SASS (sm_100) =====

	.target	sm_100

	.elftype	@"ET_EXEC"


//--------------------- .note.nv.tkinfo           --------------------------
	.section	.note.nv.tkinfo,"",@"SHT_NOTE"
	.sectionflags	@"SHF_NOTE_NV_TKINFO"
	.tkinfo
        /*0018*/ 	.word	0x00000002
        /*0030*/ 	.string	""
        /*0030*/ 	.string	"ptxas"
        /*0030*/ 	.string	"Cuda compilation tools, release 13.0, V13.0.88"
        /*0030*/ 	.string	"Build cuda_13.0.r13.0/compiler.36424714_0"
        /*0030*/ 	.string	"-arch sm_100 -m 64 "



//--------------------- .note.nv.cuinfo           --------------------------
	.section	.note.nv.cuinfo,"",@"SHT_NOTE"
	.sectionflags	@"SHF_NOTE_NV_CUINFO"
        /*0018*/ 	.short	0x0002
        /*001a*/ 	.short	0x0064
        /*001c*/ 	.short	0x0082
	.zero		2


//--------------------- .nv.info                  --------------------------
	.section	.nv.info,"",@"SHT_CUDA_INFO"
	.align	4


	//----- nvinfo : EIATTR_REGCOUNT
	.align		4
        /*0000*/ 	.byte	0x04, 0x2f
        /*0002*/ 	.short	(.L_1 - .L_0)
	.align		4
.L_0:
        /*0004*/ 	.word	index@(_Z11mergeKernelPiS_ii)
        /*0008*/ 	.word	0x00000018


	//----- nvinfo : EIATTR_FRAME_SIZE
	.align		4
.L_1:
        /*000c*/ 	.byte	0x04, 0x11
        /*000e*/ 	.short	(.L_3 - .L_2)
	.align		4
.L_2:
        /*0010*/ 	.word	index@(_Z11mergeKernelPiS_ii)
        /*0014*/ 	.word	0x00000000


	//----- nvinfo : EIATTR_REGCOUNT
	.align		4
.L_3:
        /*0018*/ 	.byte	0x04, 0x2f
        /*001a*/ 	.short	(.L_5 - .L_4)
	.align		4
.L_4:
        /*001c*/ 	.word	index@(_Z15quickSortKernelPiii)
        /*0020*/ 	.word	0x0000000d


	//----- nvinfo : EIATTR_FRAME_SIZE
	.align		4
.L_5:
        /*0024*/ 	.byte	0x04, 0x11
        /*0026*/ 	.short	(.L_7 - .L_6)
	.align		4
.L_6:
        /*0028*/ 	.word	index@(_Z15quickSortKernelPiii)
        /*002c*/ 	.word	0x00000000


	//----- nvinfo : EIATTR_REGCOUNT
	.align		4
.L_7:
        /*0030*/ 	.byte	0x04, 0x2f
        /*0032*/ 	.short	(.L_9 - .L_8)
	.align		4
.L_8:
        /*0034*/ 	.word	index@(_Z14heapSortKernelPiii)
        /*0038*/ 	.word	0x00000010


	//----- nvinfo : EIATTR_FRAME_SIZE
	.align		4
.L_9:
        /*003c*/ 	.byte	0x04, 0x11
        /*003e*/ 	.short	(.L_11 - .L_10)
	.align		4
.L_10:
        /*0040*/ 	.word	index@(_Z14heapSortKernelPiii)
        /*0044*/ 	.word	0x00000000


	//----- nvinfo : EIATTR_MIN_STACK_SIZE
	.align		4
.L_11:
        /*0048*/ 	.byte	0x04, 0x12
        /*004a*/ 	.short	(.L_13 - .L_12)
	.align		4
.L_12:
        /*004c*/ 	.word	index@(_Z14heapSortKernelPiii)
        /*0050*/ 	.word	0x00000000


	//----- nvinfo : EIATTR_MIN_STACK_SIZE
	.align		4
.L_13:
        /*0054*/ 	.byte	0x04, 0x12
        /*0056*/ 	.short	(.L_15 - .L_14)
	.align		4
.L_14:
        /*0058*/ 	.word	index@(_Z15quickSortKernelPiii)
        /*005c*/ 	.word	0x00000000


	//----- nvinfo : EIATTR_MIN_STACK_SIZE
	.align		4
.L_15:
        /*0060*/ 	.byte	0x04, 0x12
        /*0062*/ 	.short	(.L_17 - .L_16)
	.align		4
.L_16:
        /*0064*/ 	.word	index@(_Z11mergeKernelPiS_ii)
        /*0068*/ 	.word	0x00000000
.L_17:


//--------------------- .nv.compat                --------------------------
	.section	.nv.compat,"",@"SHT_CUDA_COMPAT_INFO"
	.align	4
        /*0000*/ 	.byte	0x02, 0x09, 0x00, 0x00, 0x02, 0x02, 0x01, 0x00, 0x02, 0x05, 0x05, 0x00, 0x03, 0x07, 0x01, 0x01
        /*0010*/ 	.byte	0x02, 0x03, 0x00, 0x00, 0x02, 0x06, 0x01, 0x00, 0x04, 0x0b, 0x08, 0x00, 0x09, 0x00, 0x00, 0x00
        /*0020*/ 	.byte	0x00, 0x00, 0x00, 0x00


//--------------------- .nv.info._Z14heapSortKernelPiii --------------------------
	.section	.nv.info._Z14heapSortKernelPiii,"",@"SHT_CUDA_INFO"
	.sectionflags	@""
	.align	4


	//----- nvinfo : EIATTR_CUDA_API_VERSION
	.align		4
        /*0000*/ 	.byte	0x04, 0x37
        /*0002*/ 	.short	(.L_19 - .L_18)
.L_18:
        /*0004*/ 	.word	0x00000082


	//----- nvinfo : EIATTR_KPARAM_INFO
	.align		4
.L_19:
        /*0008*/ 	.byte	0x04, 0x17
        /*000a*/ 	.short	(.L_21 - .L_20)
.L_20:
        /*000c*/ 	.word	0x00000000
        /*0010*/ 	.short	0x0002
        /*0012*/ 	.short	0x000c
        /*0014*/ 	.byte	0x00, 0xf0, 0x11, 0x00


	//----- nvinfo : EIATTR_KPARAM_INFO
	.align		4
.L_21:
        /*0018*/ 	.byte	0x04, 0x17
        /*001a*/ 	.short	(.L_23 - .L_22)
.L_22:
        /*001c*/ 	.word	0x00000000
        /*0020*/ 	.short	0x0001
        /*0022*/ 	.short	0x0008
        /*0024*/ 	.byte	0x00, 0xf0, 0x11, 0x00


	//----- nvinfo : EIATTR_KPARAM_INFO
	.align		4
.L_23:
        /*0028*/ 	.byte	0x04, 0x17
        /*002a*/ 	.short	(.L_25 - .L_24)
.L_24:
        /*002c*/ 	.word	0x00000000
        /*0030*/ 	.short	0x0000
        /*0032*/ 	.short	0x0000
        /*0034*/ 	.byte	0x00, 0xf5, 0x21, 0x00


	//----- nvinfo : EIATTR_SPARSE_MMA_MASK
	.align		4
.L_25:
        /*0038*/ 	.byte	0x03, 0x50
        /*003a*/ 	.short	0x0000


	//----- nvinfo : EIATTR_MAXREG_COUNT
	.align		4
        /*003c*/ 	.byte	0x03, 0x1b
        /*003e*/ 	.short	0x00ff


	//----- nvinfo : EIATTR_MERCURY_ISA_VERSION
	.align		4
        /*0040*/ 	.byte	0x03, 0x5f
        /*0042*/ 	.short	0x0101


	//----- nvinfo : EIATTR_VRC_CTA_INIT_COUNT
	.align		4
        /*0044*/ 	.byte	0x02, 0x4a
	.zero		1
	.zero		1


	//----- nvinfo : EIATTR_EXIT_INSTR_OFFSETS
	.align		4
        /*0048*/ 	.byte	0x04, 0x1c
        /*004a*/ 	.short	(.L_27 - .L_26)


	//   ....[0]....
.L_26:
        /*004c*/ 	.word	0x00000090


	//   ....[1]....
        /*0050*/ 	.word	0x00000220


	//----- nvinfo : EIATTR_CRS_STACK_SIZE
	.align		4
.L_27:
        /*0054*/ 	.byte	0x04, 0x1e
        /*0056*/ 	.short	(.L_29 - .L_28)
.L_28:
        /*0058*/ 	.word	0x00000000


	//----- nvinfo : EIATTR_CBANK_PARAM_SIZE
	.align		4
.L_29:
        /*005c*/ 	.byte	0x03, 0x19
        /*005e*/ 	.short	0x0010


	//----- nvinfo : EIATTR_PARAM_CBANK
	.align		4
        /*0060*/ 	.byte	0x04, 0x0a
        /*0062*/ 	.short	(.L_31 - .L_30)
	.align		4
.L_30:
        /*0064*/ 	.word	index@(.nv.constant0._Z14heapSortKernelPiii)
        /*0068*/ 	.short	0x0380
        /*006a*/ 	.short	0x0010


	//----- nvinfo : EIATTR_SW_WAR
	.align		4
.L_31:
        /*006c*/ 	.byte	0x04, 0x36
        /*006e*/ 	.short	(.L_33 - .L_32)
.L_32:
        /*0070*/ 	.word	0x00000008
.L_33:


//--------------------- .nv.info._Z15quickSortKernelPiii --------------------------
	.section	.nv.info._Z15quickSortKernelPiii,"",@"SHT_CUDA_INFO"
	.sectionflags	@""
	.align	4


	//----- nvinfo : EIATTR_CUDA_API_VERSION
	.align		4
        /*0000*/ 	.byte	0x04, 0x37
        /*0002*/ 	.short	(.L_35 - .L_34)
.L_34:
        /*0004*/ 	.word	0x00000082


	//----- nvinfo : EIATTR_KPARAM_INFO
	.align		4
.L_35:
        /*0008*/ 	.byte	0x04, 0x17
        /*000a*/ 	.short	(.L_37 - .L_36)
.L_36:
        /*000c*/ 	.word	0x00000000
        /*0010*/ 	.short	0x0002
        /*0012*/ 	.short	0x000c
        /*0014*/ 	.byte	0x00, 0xf0, 0x11, 0x00


	//----- nvinfo : EIATTR_KPARAM_INFO
	.align		4
.L_37:
        /*0018*/ 	.byte	0x04, 0x17
        /*001a*/ 	.short	(.L_39 - .L_38)
.L_38:
        /*001c*/ 	.word	0x00000000
        /*0020*/ 	.short	0x0001
        /*0022*/ 	.short	0x0008
        /*0024*/ 	.byte	0x00, 0xf0, 0x11, 0x00


	//----- nvinfo : EIATTR_KPARAM_INFO
	.align		4
.L_39:
        /*0028*/ 	.byte	0x04, 0x17
        /*002a*/ 	.short	(.L_41 - .L_40)
.L_40:
        /*002c*/ 	.word	0x00000000
        /*0030*/ 	.short	0x0000
        /*0032*/ 	.short	0x0000
        /*0034*/ 	.byte	0x00, 0xf5, 0x21, 0x00


	//----- nvinfo : EIATTR_SPARSE_MMA_MASK
	.align		4
.L_41:
        /*0038*/ 	.byte	0x03, 0x50
        /*003a*/ 	.short	0x0000


	//----- nvinfo : EIATTR_MAXREG_COUNT
	.align		4
        /*003c*/ 	.byte	0x03, 0x1b
        /*003e*/ 	.short	0x00ff


	//----- nvinfo : EIATTR_MERCURY_ISA_VERSION
	.align		4
        /*0040*/ 	.byte	0x03, 0x5f
        /*0042*/ 	.short	0x0101


	//----- nvinfo : EIATTR_VRC_CTA_INIT_COUNT
	.align		4
        /*0044*/ 	.byte	0x02, 0x4a
	.zero		1
	.zero		1


	//----- nvinfo : EIATTR_EXIT_INSTR_OFFSETS
	.align		4
        /*0048*/ 	.byte	0x04, 0x1c
        /*004a*/ 	.short	(.L_43 - .L_42)


	//   ....[0]....
.L_42:
        /*004c*/ 	.word	0x000000b0


	//   ....[1]....
        /*0050*/ 	.word	0x00000250


	//----- nvinfo : EIATTR_CRS_STACK_SIZE
	.align		4
.L_43:
        /*0054*/ 	.byte	0x04, 0x1e
        /*0056*/ 	.short	(.L_45 - .L_44)
.L_44:
        /*0058*/ 	.word	0x00000000


	//----- nvinfo : EIATTR_CBANK_PARAM_SIZE
	.align		4
.L_45:
        /*005c*/ 	.byte	0x03, 0x19
        /*005e*/ 	.short	0x0010


	//----- nvinfo : EIATTR_PARAM_CBANK
	.align		4
        /*0060*/ 	.byte	0x04, 0x0a
        /*0062*/ 	.short	(.L_47 - .L_46)
	.align		4
.L_46:
        /*0064*/ 	.word	index@(.nv.constant0._Z15quickSortKernelPiii)
        /*0068*/ 	.short	0x0380
        /*006a*/ 	.short	0x0010


	//----- nvinfo : EIATTR_SW_WAR
	.align		4
.L_47:
        /*006c*/ 	.byte	0x04, 0x36
        /*006e*/ 	.short	(.L_49 - .L_48)
.L_48:
        /*0070*/ 	.word	0x00000008
.L_49:


//--------------------- .nv.info._Z11mergeKernelPiS_ii --------------------------
	.section	.nv.info._Z11mergeKernelPiS_ii,"",@"SHT_CUDA_INFO"
	.sectionflags	@""
	.align	4


	//----- nvinfo : EIATTR_CUDA_API_VERSION
	.align		4
        /*0000*/ 	.byte	0x04, 0x37
        /*0002*/ 	.short	(.L_51 - .L_50)
.L_50:
        /*0004*/ 	.word	0x00000082


	//----- nvinfo : EIATTR_KPARAM_INFO
	.align		4
.L_51:
        /*0008*/ 	.byte	0x04, 0x17
        /*000a*/ 	.short	(.L_53 - .L_52)
.L_52:
        /*000c*/ 	.word	0x00000000
        /*0010*/ 	.short	0x0003
        /*0012*/ 	.short	0x0014
        /*0014*/ 	.byte	0x00, 0xf0, 0x11, 0x00


	//----- nvinfo : EIATTR_KPARAM_INFO
	.align		4
.L_53:
        /*0018*/ 	.byte	0x04, 0x17
        /*001a*/ 	.short	(.L_55 - .L_54)
.L_54:
        /*001c*/ 	.word	0x00000000
        /*0020*/ 	.short	0x0002
        /*0022*/ 	.short	0x0010
        /*0024*/ 	.byte	0x00, 0xf0, 0x11, 0x00


	//----- nvinfo : EIATTR_KPARAM_INFO
	.align		4
.L_55:
        /*0028*/ 	.byte	0x04, 0x17
        /*002a*/ 	.short	(.L_57 - .L_56)
.L_56:
        /*002c*/ 	.word	0x00000000
        /*0030*/ 	.short	0x0001
        /*0032*/ 	.short	0x0008
        /*0034*/ 	.byte	0x00, 0xf5, 0x21, 0x00


	//----- nvinfo : EIATTR_KPARAM_INFO
	.align		4
.L_57:
        /*0038*/ 	.byte	0x04, 0x17
        /*003a*/ 	.short	(.L_59 - .L_58)
.L_58:
        /*003c*/ 	.word	0x00000000
        /*0040*/ 	.short	0x0000
        /*0042*/ 	.short	0x0000
        /*0044*/ 	.byte	0x00, 0xf5, 0x21, 0x00


	//----- nvinfo : EIATTR_SPARSE_MMA_MASK
	.align		4
.L_59:
        /*0048*/ 	.byte	0x03, 0x50
        /*004a*/ 	.short	0x0000


	//----- nvinfo : EIATTR_MAXREG_COUNT
	.align		4
        /*004c*/ 	.byte	0x03, 0x1b
        /*004e*/ 	.short	0x00ff


	//----- nvinfo : EIATTR_MERCURY_ISA_VERSION
	.align		4
        /*0050*/ 	.byte	0x03, 0x5f
        /*0052*/ 	.short	0x0101


	//----- nvinfo : EIATTR_VRC_CTA_INIT_COUNT
	.align		4
        /*0054*/ 	.byte	0x02, 0x4a
	.zero		1
	.zero		1


	//----- nvinfo : EIATTR_EXIT_INSTR_OFFSETS
	.align		4
        /*0058*/ 	.byte	0x04, 0x1c
        /*005a*/ 	.short	(.L_61 - .L_60)


	//   ....[0]....
.L_60:
        /*005c*/ 	.word	0x00000090


	//   ....[1]....
        /*0060*/ 	.word	0x00000590


	//   ....[2]....
        /*0064*/ 	.word	0x000006f0


	//   ....[3]....
        /*0068*/ 	.word	0x00000890


	//----- nvinfo : EIATTR_CRS_STACK_SIZE
	.align		4
.L_61:
        /*006c*/ 	.byte	0x04, 0x1e
        /*006e*/ 	.short	(.L_63 - .L_62)
.L_62:
        /*0070*/ 	.word	0x00000000


	//----- nvinfo : EIATTR_CBANK_PARAM_SIZE
	.align		4
.L_63:
        /*0074*/ 	.byte	0x03, 0x19
        /*0076*/ 	.short	0x0018


	//----- nvinfo : EIATTR_PARAM_CBANK
	.align		4
        /*0078*/ 	.byte	0x04, 0x0a
        /*007a*/ 	.short	(.L_65 - .L_64)
	.align		4
.L_64:
        /*007c*/ 	.word	index@(.nv.constant0._Z11mergeKernelPiS_ii)
        /*0080*/ 	.short	0x0380
        /*0082*/ 	.short	0x0018


	//----- nvinfo : EIATTR_SW_WAR
	.align		4
.L_65:
        /*0084*/ 	.byte	0x04, 0x36
        /*0086*/ 	.short	(.L_67 - .L_66)
.L_66:
        /*0088*/ 	.word	0x00000008
.L_67:


//--------------------- .nv.callgraph             --------------------------
	.section	.nv.callgraph,"",@"SHT_CUDA_CALLGRAPH"
	.align	4
	.sectionentsize	8
	.align		4
        /*0000*/ 	.word	0x00000000
	.align		4
        /*0004*/ 	.word	0xffffffff
	.align		4
        /*0008*/ 	.word	0x00000000
	.align		4
        /*000c*/ 	.word	0xfffffffe
	.align		4
        /*0010*/ 	.word	0x00000000
	.align		4
        /*0014*/ 	.word	0xfffffffd
	.align		4
        /*0018*/ 	.word	0x00000000
	.align		4
        /*001c*/ 	.word	0xfffffffc


//--------------------- .text._Z14heapSortKernelPiii --------------------------
	.section	.text._Z14heapSortKernelPiii,"ax",@progbits
	.align	128
        .global         _Z14heapSortKernelPiii
        .type           _Z14heapSortKernelPiii,@function
        .size           _Z14heapSortKernelPiii,(.L_x_24 - _Z14heapSortKernelPiii)
        .other          _Z14heapSortKernelPiii,@"STO_CUDA_ENTRY STV_DEFAULT"
_Z14heapSortKernelPiii:
.text._Z14heapSortKernelPiii:
[----:B------:R-:W-:Y:S01]  /*0000*/  LDC R1, c[0x0][0x37c] ;  /* 0x0000df00ff017b82 */ /* 0x000fe20000000800 */
[----:B------:R-:W0:Y:S07]  /*0010*/  S2R R3, SR_TID.X ;  /* 0x0000000000037919 */ /* 0x000e2e0000002100 */
[----:B------:R-:W0:Y:S08]  /*0020*/  S2UR UR4, SR_CTAID.X ;  /* 0x00000000000479c3 */ /* 0x000e300000002500 */
[----:B------:R-:W0:Y:S08]  /*0030*/  LDC R0, c[0x0][0x360] ;  /* 0x0000d800ff007b82 */ /* 0x000e300000000800 */
[----:B------:R-:W1:Y:S01]  /*0040*/  LDC.64 R8, c[0x0][0x388] ;  /* 0x0000e200ff087b82 */ /* 0x000e620000000a00 */
[----:B0-----:R-:W-:-:S04]  /*0050*/  IMAD R0, R0, UR4, R3 ;  /* 0x0000000400007c24 */ /* 0x001fc8000f8e0203 */
[----:B-1----:R-:W-:-:S05]  /*0060*/  IMAD R0, R0, R9, RZ ;  /* 0x0000000900007224 */ /* 0x002fca00078e02ff */
[----:B------:R-:W-:-:S04]  /*0070*/  VIADDMNMX R9, R0, R9, R8, PT ;  /* 0x0000000900097246 */ /* 0x000fc80003800108 */
[----:B------:R-:W-:-:S13]  /*0080*/  ISETP.GE.AND P0, PT, R0, R9, PT ;  /* 0x000000090000720c */ /* 0x000fda0003f06270 */
[----:B------:R-:W-:Y:S05]  /*0090*/  @P0 EXIT ;  /* 0x000000000000094d */ /* 0x000fea0003800000 */
[----:B------:R-:W0:Y:S02]  /*00a0*/  LDCU.64 UR4, c[0x0][0x358] ;  /* 0x00006b00ff0477ac */ /* 0x000e240008000a00 */
.L_x_3:
[----:B------:R-:W-:Y:S01]  /*00b0*/  VIADD R10, R0, 0x1 ;  /* 0x00000001000a7836 */ /* 0x000fe20000000000 */
[----:B------:R-:W-:Y:S04]  /*00c0*/  BSSY.RECONVERGENT B0, `(.L_x_0) ;  /* 0x0000013000007945 */ /* 0x000fe80003800200 */
[CC--:B------:R-:W-:Y:S02]  /*00d0*/  ISETP.GE.AND P1, PT, R10.reuse, R9.reuse, PT ;  /* 0x000000090a00720c */ /* 0x0c0fe40003f26270 */
[----:B------:R-:W-:-:S11]  /*00e0*/  ISETP.NE.AND P0, PT, R10, R9, PT ;  /* 0x000000090a00720c */ /* 0x000fd60003f05270 */
[----:B------:R-:W-:Y:S05]  /*00f0*/  @P1 BRA `(.L_x_1) ;  /* 0x00000000003c1947 */ /* 0x000fea0003800000 */
[----:B------:R-:W1:Y:S01]  /*0100*/  LDC.64 R2, c[0x0][0x380] ;  /* 0x0000e000ff027b82 */ /* 0x000e620000000a00 */
[----:B------:R-:W-:-:S07]  /*0110*/  IMAD.MOV.U32 R11, RZ, RZ, R10 ;  /* 0x000000ffff0b7224 */ /* 0x000fce00078e000a */
[----:B------:R-:W2:Y:S01]  /*0120*/  LDC.64 R6, c[0x0][0x380] ;  /* 0x0000e000ff067b82 */ /* 0x000ea20000000a00 */
[----:B-1----:R-:W-:-:S07]  /*0130*/  IMAD.WIDE R2, R0, 0x4, R2 ;  /* 0x0000000400027825 */ /* 0x002fce00078e0202 */
.L_x_2:
[C---:B--2---:R-:W-:Y:S01]  /*0140*/  IMAD.WIDE R4, R11.reuse, 0x4, R6 ;  /* 0x000000040b047825 */ /* 0x044fe200078e0206 */
[----:B0-----:R-:W2:Y:S04]  /*0150*/  LDG.E R13, desc[UR4][R2.64] ;  /* 0x00000004020d7981 */ /* 0x001ea8000c1e1900 */
[----:B------:R-:W2:Y:S01]  /*0160*/  LDG.E R12, desc[UR4][R4.64] ;  /* 0x00000004040c7981 */ /* 0x000ea2000c1e1900 */
[C---:B------:R-:W-:Y:S01]  /*0170*/  IADD3 R8, PT, PT, R0.reuse, 0x2, RZ ;  /* 0x0000000200087810 */ /* 0x040fe20007ffe0ff */
[----:B------:R-:W-:Y:S01]  /*0180*/  VIADD R0, R0, 0x1 ;  /* 0x0000000100007836 */ /* 0x000fe20000000000 */
[----:B------:R-:W-:Y:S02]  /*0190*/  IADD3 R11, PT, PT, R11, 0x1, RZ ;  /* 0x000000010b0b7810 */ /* 0x000fe40007ffe0ff */
[----:B--2---:R-:W-:-:S13]  /*01a0*/  ISETP.GT.AND P1, PT, R13, R12, PT ;  /* 0x0000000c0d00720c */ /* 0x004fda0003f24270 */
[----:B------:R1:W-:Y:S04]  /*01b0*/  @P1 STG.E desc[UR4][R2.64], R12 ;  /* 0x0000000c02001986 */ /* 0x0003e8000c101904 */
[----:B------:R1:W-:Y:S01]  /*01c0*/  @P1 STG.E desc[UR4][R4.64], R13 ;  /* 0x0000000d04001986 */ /* 0x0003e2000c101904 */
[----:B------:R-:W-:-:S13]  /*01d0*/  ISETP.GE.AND P1, PT, R8, R9, PT ;  /* 0x000000090800720c */ /* 0x000fda0003f26270 */
[----:B-1----:R-:W-:Y:S05]  /*01e0*/  @!P1 BRA `(.L_x_2) ;  /* 0xfffffffc00d49947 */ /* 0x002fea000383ffff */
.L_x_1:
[----:B0-----:R-:W-:Y:S05]  /*01f0*/  BSYNC.RECONVERGENT B0 ;  /* 0x0000000000007941 */ /* 0x001fea0003800200 */
.L_x_0:
[----:B------:R-:W-:Y:S01]  /*0200*/  IMAD.MOV.U32 R0, RZ, RZ, R10 ;  /* 0x000000ffff007224 */ /* 0x000fe200078e000a */
[----:B------:R-:W-:Y:S06]  /*0210*/  @P0 BRA `(.L_x_3) ;  /* 0xfffffffc00a40947 */ /* 0x000fec000383ffff */
[----:B------:R-:W-:Y:S05]  /*0220*/  EXIT ;  /* 0x000000000000794d */ /* 0x000fea0003800000 */
.L_x_4:
[----:B------:R-:W-:-:S00]  /*0230*/  BRA `(.L_x_4) ;  /* 0xfffffffc00fc7947 */ /* 0x000fc0000383ffff */
[----:B------:R-:W-:-:S00]  /*0240*/  NOP ;  /* 0x0000000000007918 */ /* 0x000fc00000000000 */
        /* <DEDUP_REMOVED lines=11> */
.L_x_24:


//--------------------- .text._Z15quickSortKernelPiii --------------------------
	.section	.text._Z15quickSortKernelPiii,"ax",@progbits
	.align	128
        .global         _Z15quickSortKernelPiii
        .type           _Z15quickSortKernelPiii,@function
        .size           _Z15quickSortKernelPiii,(.L_x_25 - _Z15quickSortKernelPiii)
        .other          _Z15quickSortKernelPiii,@"STO_CUDA_ENTRY STV_DEFAULT"
_Z15quickSortKernelPiii:
.text._Z15quickSortKernelPiii:
[----:B------:R-:W-:Y:S01]  /*0000*/  LDC R1, c[0x0][0x37c] ;  /* 0x0000df00ff017b82 */ /* 0x000fe20000000800 */
[----:B------:R-:W0:Y:S07]  /*0010*/  S2R R3, SR_TID.X ;  /* 0x0000000000037919 */ /* 0x000e2e0000002100 */
[----:B------:R-:W0:Y:S08]  /*0020*/  S2UR UR4, SR_CTAID.X ;  /* 0x00000000000479c3 */ /* 0x000e300000002500 */
[----:B------:R-:W0:Y:S08]  /*0030*/  LDC R0, c[0x0][0x360] ;  /* 0x0000d800ff007b82 */ /* 0x000e300000000800 */
[----:B------:R-:W1:Y:S01]  /*0040*/  LDC.64 R6, c[0x0][0x388] ;  /* 0x0000e200ff067b82 */ /* 0x000e620000000a00 */
[----:B0-----:R-:W-:-:S04]  /*0050*/  IMAD R0, R0, UR4, R3 ;  /* 0x0000000400007c24 */ /* 0x001fc8000f8e0203 */
[----:B-1----:R-:W-:-:S05]  /*0060*/  IMAD R0, R0, R7, RZ ;  /* 0x0000000700007224 */ /* 0x002fca00078e02ff */
[----:B------:R-:W-:-:S05]  /*0070*/  VIADDMNMX R6, R0, R7, R6, PT ;  /* 0x0000000700067246 */ /* 0x000fca0003800106 */
[----:B------:R-:W-:-:S05]  /*0080*/  VIADD R7, R6, 0xffffffff ;  /* 0xffffffff06077836 */ /* 0x000fca0000000000 */
[----:B------:R-:W-:-:S04]  /*0090*/  VIMNMX R3, PT, PT, R6, R7, PT ;  /* 0x0000000706037248 */ /* 0x000fc80003fe0100 */
[----:B------:R-:W-:-:S13]  /*00a0*/  ISETP.GT.AND P0, PT, R3, R0, PT ;  /* 0x000000000300720c */ /* 0x000fda0003f04270 */
[----:B------:R-:W-:Y:S05]  /*00b0*/  @!P0 EXIT ;  /* 0x000000000000894d */ /* 0x000fea0003800000 */
[----:B------:R-:W0:Y:S01]  /*00c0*/  LDCU.64 UR4, c[0x0][0x380] ;  /* 0x00007000ff0477ac */ /* 0x000e220008000a00 */
[----:B------:R-:W1:Y:S01]  /*00d0*/  LDCU.64 UR6, c[0x0][0x358] ;  /* 0x00006b00ff0677ac */ /* 0x000e620008000a00 */
[----:B0-----:R-:W-:-:S04]  /*00e0*/  UIADD3 UR4, UP0, UPT, UR4, 0x4, URZ ;  /* 0x0000000404047890 */ /* 0x001fc8000ff1e0ff */
[----:B-1----:R-:W-:-:S12]  /*00f0*/  UIADD3.X UR5, UPT, UPT, URZ, UR5, URZ, UP0, !UPT ;  /* 0x00000005ff057290 */ /* 0x002fd800087fe4ff */
.L_x_8:
[----:B------:R-:W-:Y:S01]  /*0100*/  ISETP.GE.AND P0, PT, R0, R7, PT ;  /* 0x000000070000720c */ /* 0x000fe20003f06270 */
[----:B------:R-:W-:-:S12]  /*0110*/  BSSY.RECONVERGENT B0, `(.L_x_5) ;  /* 0x0000010000007945 */ /* 0x000fd80003800200 */
[----:B------:R-:W-:Y:S05]  /*0120*/  @P0 BRA `(.L_x_6) ;  /* 0x0000000000380947 */ /* 0x000fea0003800000 */
[----:B------:R-:W0:Y:S01]  /*0130*/  LDC.64 R2, c[0x0][0x380] ;  /* 0x0000e000ff027b82 */ /* 0x000e220000000a00 */
[----:B------:R-:W-:Y:S02]  /*0140*/  IMAD.MOV.U32 R8, RZ, RZ, R0 ;  /* 0x000000ffff087224 */ /* 0x000fe400078e0000 */
[----:B0-----:R-:W-:-:S07]  /*0150*/  IMAD.WIDE R4, R0, 0x4, R2 ;  /* 0x0000000400047825 */ /* 0x001fce00078e0202 */
.L_x_7:
[----:B------:R-:W-:Y:S01]  /*0160*/  MOV R2, UR4 ;  /* 0x0000000400027c02 */ /* 0x000fe20008000f00 */
[----:B------:R-:W-:Y:S01]  /*0170*/  IMAD.U32 R3, RZ, RZ, UR5 ;  /* 0x00000005ff037e24 */ /* 0x000fe2000f8e00ff */
[----:B------:R-:W2:Y:S03]  /*0180*/  LDG.E R9, desc[UR6][R4.64] ;  /* 0x0000000604097981 */ /* 0x000ea6000c1e1900 */
[----:B------:R-:W-:-:S05]  /*0190*/  IMAD.WIDE R2, R8, 0x4, R2 ;  /* 0x0000000408027825 */ /* 0x000fca00078e0202 */
[----:B------:R-:W2:Y:S01]  /*01a0*/  LDG.E R10, desc[UR6][R2.64] ;  /* 0x00000006020a7981 */ /* 0x000ea2000c1e1900 */
[----:B------:R-:W-:Y:S02]  /*01b0*/  IADD3 R8, PT, PT, R8, 0x1, RZ ;  /* 0x0000000108087810 */ /* 0x000fe40007ffe0ff */
[----:B--2---:R-:W-:-:S13]  /*01c0*/  ISETP.GT.AND P0, PT, R9, R10, PT ;  /* 0x0000000a0900720c */ /* 0x004fda0003f04270 */
[----:B------:R0:W-:Y:S04]  /*01d0*/  @P0 STG.E desc[UR6][R4.64], R10 ;  /* 0x0000000a04000986 */ /* 0x0001e8000c101906 */
[----:B------:R0:W-:Y:S01]  /*01e0*/  @P0 STG.E desc[UR6][R2.64], R9 ;  /* 0x0000000902000986 */ /* 0x0001e2000c101906 */
[----:B------:R-:W-:-:S13]  /*01f0*/  ISETP.GE.AND P0, PT, R8, R7, PT ;  /* 0x000000070800720c */ /* 0x000fda0003f06270 */
[----:B0-----:R-:W-:Y:S05]  /*0200*/  @!P0 BRA `(.L_x_7) ;  /* 0xfffffffc00d48947 */ /* 0x001fea000383ffff */
.L_x_6:
[----:B------:R-:W-:Y:S05]  /*0210*/  BSYNC.RECONVERGENT B0 ;  /* 0x0000000000007941 */ /* 0x000fea0003800200 */
.L_x_5:
[----:B------:R-:W-:-:S05]  /*0220*/  VIADD R0, R0, 0x1 ;  /* 0x0000000100007836 */ /* 0x000fca0000000000 */
[----:B------:R-:W-:-:S13]  /*0230*/  ISETP.NE.AND P0, PT, R0, R6, PT ;  /* 0x000000060000720c */ /* 0x000fda0003f05270 */
[----:B------:R-:W-:Y:S05]  /*0240*/  @P0 BRA `(.L_x_8) ;  /* 0xfffffffc00ac0947 */ /* 0x000fea000383ffff */
[----:B------:R-:W-:Y:S05]  /*0250*/  EXIT ;  /* 0x000000000000794d */ /* 0x000fea0003800000 */
.L_x_9:
        /* <DEDUP_REMOVED lines=10> */
.L_x_25:


//--------------------- .text._Z11mergeKernelPiS_ii --------------------------
	.section	.text._Z11mergeKernelPiS_ii,"ax",@progbits
	.align	128
        .global         _Z11mergeKernelPiS_ii
        .type           _Z11mergeKernelPiS_ii,@function
        .size           _Z11mergeKernelPiS_ii,(.L_x_26 - _Z11mergeKernelPiS_ii)
        .other          _Z11mergeKernelPiS_ii,@"STO_CUDA_ENTRY STV_DEFAULT"
_Z11mergeKernelPiS_ii:
.text._Z11mergeKernelPiS_ii:
[----:B------:R-:W-:Y:S01]  /*0000*/  LDC R1, c[0x0][0x37c] ;  /* 0x0000df00ff017b82 */ /* 0x000fe20000000800 */
[----:B------:R-:W0:Y:S07]  /*0010*/  S2R R0, SR_TID.X ;  /* 0x0000000000007919 */ /* 0x000e2e0000002100 */
[----:B------:R-:W0:Y:S08]  /*0020*/  S2UR UR4, SR_CTAID.X ;  /* 0x00000000000479c3 */ /* 0x000e300000002500 */
[----:B------:R-:W0:Y:S08]  /*0030*/  LDC R3, c[0x0][0x360] ;  /* 0x0000d800ff037b82 */ /* 0x000e300000000800 */
[----:B------:R-:W1:Y:S01]  /*0040*/  LDC.64 R8, c[0x0][0x390] ;  /* 0x0000e400ff087b82 */ /* 0x000e620000000a00 */
[----:B0-----:R-:W-:-:S04]  /*0050*/  IMAD R3, R3, UR4, R0 ;  /* 0x0000000403037c24 */ /* 0x001fc8000f8e0200 */
[----:B-1----:R-:W-:-:S04]  /*0060*/  IMAD R3, R3, R8, RZ ;  /* 0x0000000803037224 */ /* 0x002fc800078e02ff */
[----:B------:R-:W-:-:S05]  /*0070*/  IMAD.SHL.U32 R5, R3, 0x2, RZ ;  /* 0x0000000203057824 */ /* 0x000fca00078e00ff */
[----:B------:R-:W-:-:S13]  /*0080*/  ISETP.GE.AND P0, PT, R5, R9, PT ;  /* 0x000000090500720c */ /* 0x000fda0003f06270 */
[----:B------:R-:W-:Y:S05]  /*0090*/  @P0 EXIT ;  /* 0x000000000000094d */ /* 0x000fea0003800000 */
[----:B------:R-:W-:Y:S01]  /*00a0*/  IMAD.IADD R4, R5, 0x1, R8 ;  /* 0x0000000105047824 */ /* 0x000fe200078e0208 */
[----:B------:R-:W0:Y:S01]  /*00b0*/  LDC.64 R6, c[0x0][0x380] ;  /* 0x0000e000ff067b82 */ /* 0x000e220000000a00 */
[----:B------:R-:W1:Y:S01]  /*00c0*/  LDCU.64 UR8, c[0x0][0x358] ;  /* 0x00006b00ff0877ac */ /* 0x000e620008000a00 */
[----:B------:R-:W-:Y:S01]  /*00d0*/  BSSY.RECONVERGENT B0, `(.L_x_10) ;  /* 0x000001c000007945 */ /* 0x000fe20003800200 */
[----:B------:R-:W-:Y:S02]  /*00e0*/  MOV R0, R5 ;  /* 0x0000000500007202 */ /* 0x000fe40000000f00 */
[----:B------:R-:W-:-:S04]  /*00f0*/  VIADDMNMX R2, R4, R8, R9, PT ;  /* 0x0000000804027246 */ /* 0x000fc80003800109 */
[C---:B------:R-:W-:Y:S02]  /*0100*/  ISETP.GE.AND P0, PT, R4.reuse, R2, PT ;  /* 0x000000020400720c */ /* 0x040fe40003f06270 */
[----:B------:R-:W-:Y:S02]  /*0110*/  VIMNMX R4, PT, PT, R4, R9, PT ;  /* 0x0000000904047248 */ /* 0x000fe40003fe0100 */
[----:B------:R-:W-:Y:S02]  /*0120*/  ISETP.LT.OR P0, PT, R8, 0x1, P0 ;  /* 0x000000010800780c */ /* 0x000fe40000701670 */
[----:B------:R-:W2:Y:S01]  /*0130*/  LDC.64 R8, c[0x0][0x388] ;  /* 0x0000e200ff087b82 */ /* 0x000ea20000000a00 */
[----:B------:R-:W-:-:S10]  /*0140*/  IMAD.MOV.U32 R3, RZ, RZ, R4 ;  /* 0x000000ffff037224 */ /* 0x000fd400078e0004 */
[----:B-1----:R-:W-:Y:S05]  /*0150*/  @P0 BRA `(.L_x_11) ;  /* 0x00000000004c0947 */ /* 0x002fea0003800000 */
.L_x_12:
[----:B0-----:R-:W-:-:S04]  /*0160*/  IMAD.WIDE R10, R5, 0x4, R6 ;  /* 0x00000004050a7825 */ /* 0x001fc800078e0206 */
[C---:B------:R-:W-:Y:S02]  /*0170*/  IMAD.WIDE R12, R3.reuse, 0x4, R6 ;  /* 0x00000004030c7825 */ /* 0x040fe400078e0206 */
[----:B------:R-:W3:Y:S04]  /*0180*/  LDG.E R10, desc[UR8][R10.64] ;  /* 0x000000080a0a7981 */ /* 0x000ee8000c1e1900 */
[----:B------:R-:W3:Y:S01]  /*0190*/  LDG.E R13, desc[UR8][R12.64] ;  /* 0x000000080c0d7981 */ /* 0x000ee2000c1e1900 */
[C---:B--2---:R-:W-:Y:S01]  /*01a0*/  IMAD.WIDE R14, R0.reuse, 0x4, R8 ;  /* 0x00000004000e7825 */ /* 0x044fe200078e0208 */
[----:B------:R-:W-:Y:S02]  /*01b0*/  IADD3 R19, PT, PT, R3, 0x1, RZ ;  /* 0x0000000103137810 */ /* 0x000fe40007ffe0ff */
[----:B------:R-:W-:Y:S01]  /*01c0*/  IADD3 R0, PT, PT, R0, 0x1, RZ ;  /* 0x0000000100007810 */ /* 0x000fe20007ffe0ff */
[----:B------:R-:W-:Y:S01]  /*01d0*/  VIADD R17, R5, 0x1 ;  /* 0x0000000105117836 */ /* 0x000fe20000000000 */
[----:B---3--:R-:W-:-:S02]  /*01e0*/  ISETP.GT.AND P0, PT, R10, R13, PT ;  /* 0x0000000d0a00720c */ /* 0x008fc40003f04270 */
[CC--:B------:R-:W-:Y:S02]  /*01f0*/  ISETP.GT.AND P1, PT, R10.reuse, R13.reuse, PT ;  /* 0x0000000d0a00720c */ /* 0x0c0fe40003f24270 */
[----:B------:R-:W-:-:S05]  /*0200*/  VIMNMX R21, PT, PT, R10, R13, PT ;  /* 0x0000000d0a157248 */ /* 0x000fca0003fe0100 */
[----:B------:R1:W-:Y:S04]  /*0210*/  STG.E desc[UR8][R14.64], R21 ;  /* 0x000000150e007986 */ /* 0x0003e8000c101908 */
[----:B------:R-:W-:Y:S02]  /*0220*/  @!P0 IMAD.MOV R19, RZ, RZ, R3 ;  /* 0x000000ffff138224 */ /* 0x000fe400078e0203 */
[----:B------:R-:W-:Y:S02]  /*0230*/  @P1 IMAD.MOV R17, RZ, RZ, R5 ;  /* 0x000000ffff111224 */ /* 0x000fe400078e0205 */
[----:B------:R-:W-:Y:S01]  /*0240*/  IMAD.MOV.U32 R3, RZ, RZ, R19 ;  /* 0x000000ffff037224 */ /* 0x000fe200078e0013 */
[----:B------:R-:W-:Y:S01]  /*0250*/  ISETP.GE.AND P0, PT, R19, R2, PT ;  /* 0x000000021300720c */ /* 0x000fe20003f06270 */
[----:B------:R-:W-:Y:S01]  /*0260*/  IMAD.MOV.U32 R5, RZ, RZ, R17 ;  /* 0x000000ffff057224 */ /* 0x000fe200078e0011 */
[----:B------:R-:W-:-:S13]  /*0270*/  ISETP.LT.AND P1, PT, R17, R4, PT ;  /* 0x000000041100720c */ /* 0x000fda0003f21270 */
[----:B-1----:R-:W-:Y:S05]  /*0280*/  @!P0 BRA P1, `(.L_x_12) ;  /* 0xfffffffc00b48947 */ /* 0x002fea000083ffff */
.L_x_11:
[----:B------:R-:W-:Y:S05]  /*0290*/  BSYNC.RECONVERGENT B0 ;  /* 0x0000000000007941 */ /* 0x000fea0003800200 */
.L_x_10:
[----:B------:R-:W-:Y:S01]  /*02a0*/  ISETP.GE.AND P0, PT, R5, R4, PT ;  /* 0x000000040500720c */ /* 0x000fe20003f06270 */
[----:B------:R-:W-:-:S12]  /*02b0*/  BSSY.RECONVERGENT B0, `(.L_x_13) ;  /* 0x000002c000007945 */ /* 0x000fd80003800200 */
[----:B------:R-:W-:Y:S05]  /*02c0*/  @P0 BRA `(.L_x_14) ;  /* 0x0000000000a80947 */ /* 0x000fea0003800000 */
[----:B0-----:R-:W-:Y:S01]  /*02d0*/  IADD3 R6, PT, PT, R4, -R5, RZ ;  /* 0x8000000504067210 */ /* 0x001fe20007ffe0ff */
[----:B------:R-:W-:Y:S01]  /*02e0*/  IMAD.IADD R7, R5, 0x1, -R4 ;  /* 0x0000000105077824 */ /* 0x000fe200078e0a04 */
[----:B------:R-:W-:Y:S02]  /*02f0*/  BSSY.RECONVERGENT B1, `(.L_x_15) ;  /* 0x0000010000017945 */ /* 0x000fe40003800200 */
[----:B------:R-:W-:Y:S02]  /*0300*/  LOP3.LUT P1, R6, R6, 0x3, RZ, 0xc0, !PT ;  /* 0x0000000306067812 */ /* 0x000fe4000782c0ff */
[----:B------:R-:W-:-:S11]  /*0310*/  ISETP.GT.U32.AND P0, PT, R7, -0x4, PT ;  /* 0xfffffffc0700780c */ /* 0x000fd60003f04070 */
[----:B------:R-:W-:Y:S05]  /*0320*/  @!P1 BRA `(.L_x_16) ;  /* 0x0000000000309947 */ /* 0x000fea0003800000 */
[----:B------:R-:W0:Y:S01]  /*0330*/  LDC.64 R12, c[0x0][0x380] ;  /* 0x0000e000ff0c7b82 */ /* 0x000e220000000a00 */
[----:B------:R-:W-:-:S07]  /*0340*/  IMAD.MOV R14, RZ, RZ, -R6 ;  /* 0x000000ffff0e7224 */ /* 0x000fce00078e0a06 */
[----:B--2---:R-:W1:Y:S02]  /*0350*/  LDC.64 R8, c[0x0][0x388] ;  /* 0x0000e200ff087b82 */ /* 0x004e640000000a00 */
.L_x_17:
[----:B0--3--:R-:W-:-:S06]  /*0360*/  IMAD.WIDE R6, R5, 0x4, R12 ;  /* 0x0000000405067825 */ /* 0x009fcc00078e020c */
[----:B------:R-:W2:Y:S01]  /*0370*/  LDG.E R7, desc[UR8][R6.64] ;  /* 0x0000000806077981 */ /* 0x000ea2000c1e1900 */
[----:B-1----:R-:W-:Y:S01]  /*0380*/  IMAD.WIDE R10, R0, 0x4, R8 ;  /* 0x00000004000a7825 */ /* 0x002fe200078e0208 */
[----:B------:R-:W-:-:S03]  /*0390*/  IADD3 R14, PT, PT, R14, 0x1, RZ ;  /* 0x000000010e0e7810 */ /* 0x000fc60007ffe0ff */
[----:B------:R-:W-:Y:S01]  /*03a0*/  VIADD R5, R5, 0x1 ;  /* 0x0000000105057836 */ /* 0x000fe20000000000 */
[----:B------:R-:W-:Y:S01]  /*03b0*/  ISETP.NE.AND P1, PT, R14, RZ, PT ;  /* 0x000000ff0e00720c */ /* 0x000fe20003f25270 */
[----:B------:R-:W-:Y:S01]  /*03c0*/  VIADD R0, R0, 0x1 ;  /* 0x0000000100007836 */ /* 0x000fe20000000000 */
[----:B--2---:R3:W-:Y:S11]  /*03d0*/  STG.E desc[UR8][R10.64], R7 ;  /* 0x000000070a007986 */ /* 0x0047f6000c101908 */
[----:B------:R-:W-:Y:S05]  /*03e0*/  @P1 BRA `(.L_x_17) ;  /* 0xfffffffc00dc1947 */ /* 0x000fea000383ffff */
.L_x_16:
[----:B------:R-:W-:Y:S05]  /*03f0*/  BSYNC.RECONVERGENT B1 ;  /* 0x0000000000017941 */ /* 0x000fea0003800200 */
.L_x_15:
[----:B------:R-:W-:Y:S05]  /*0400*/  @P0 BRA `(.L_x_14) ;  /* 0x0000000000580947 */ /* 0x000fea0003800000 */
[----:B--2---:R-:W0:Y:S01]  /*0410*/  LDC.64 R8, c[0x0][0x380] ;  /* 0x0000e000ff087b82 */ /* 0x004e220000000a00 */
[----:B------:R-:W-:-:S07]  /*0420*/  IADD3 R4, PT, PT, -R4, R5, RZ ;  /* 0x0000000504047210 */ /* 0x000fce0007ffe1ff */
[----:B---3--:R-:W1:Y:S01]  /*0430*/  LDC.64 R6, c[0x0][0x388] ;  /* 0x0000e200ff067b82 */ /* 0x008e620000000a00 */
[----:B0-----:R-:W-:-:S05]  /*0440*/  IADD3 R8, P0, PT, R8, 0x8, RZ ;  /* 0x0000000808087810 */ /* 0x001fca0007f1e0ff */
[----:B------:R-:W-:Y:S01]  /*0450*/  IMAD.X R9, RZ, RZ, R9, P0 ;  /* 0x000000ffff097224 */ /* 0x000fe200000e0609 */
[----:B-1----:R-:W-:-:S05]  /*0460*/  IADD3 R6, P1, PT, R6, 0x8, RZ ;  /* 0x0000000806067810 */ /* 0x002fca0007f3e0ff */
[----:B------:R-:W-:-:S08]  /*0470*/  IMAD.X R7, RZ, RZ, R7, P1 ;  /* 0x000000ffff077224 */ /* 0x000fd000008e0607 */
.L_x_18:
[----:B------:R-:W-:-:S05]  /*0480*/  IMAD.WIDE R10, R5, 0x4, R8 ;  /* 0x00000004050a7825 */ /* 0x000fca00078e0208 */
[----:B-1----:R-:W2:Y:S01]  /*0490*/  LDG.E R15, desc[UR8][R10.64+-0x8] ;  /* 0xfffff8080a0f7981 */ /* 0x002ea2000c1e1900 */
[----:B------:R-:W-:-:S05]  /*04a0*/  IMAD.WIDE R12, R0, 0x4, R6 ;  /* 0x00000004000c7825 */ /* 0x000fca00078e0206 */
[----:B--2---:R1:W-:Y:S04]  /*04b0*/  STG.E desc[UR8][R12.64+-0x8], R15 ;  /* 0xfffff80f0c007986 */ /* 0x0043e8000c101908 */
[----:B------:R-:W2:Y:S04]  /*04c0*/  LDG.E R17, desc[UR8][R10.64+-0x4] ;  /* 0xfffffc080a117981 */ /* 0x000ea8000c1e1900 */
[----:B--2---:R1:W-:Y:S04]  /*04d0*/  STG.E desc[UR8][R12.64+-0x4], R17 ;  /* 0xfffffc110c007986 */ /* 0x0043e8000c101908 */
[----:B------:R-:W2:Y:S04]  /*04e0*/  LDG.E R19, desc[UR8][R10.64] ;  /* 0x000000080a137981 */ /* 0x000ea8000c1e1900 */
[----:B--2---:R1:W-:Y:S04]  /*04f0*/  STG.E desc[UR8][R12.64], R19 ;  /* 0x000000130c007986 */ /* 0x0043e8000c101908 */
[----:B------:R-:W2:Y:S01]  /*0500*/  LDG.E R21, desc[UR8][R10.64+0x4] ;  /* 0x000004080a157981 */ /* 0x000ea2000c1e1900 */
[----:B------:R-:W-:Y:S01]  /*0510*/  IADD3 R4, PT, PT, R4, 0x4, RZ ;  /* 0x0000000404047810 */ /* 0x000fe20007ffe0ff */
[----:B------:R-:W-:Y:S01]  /*0520*/  VIADD R5, R5, 0x4 ;  /* 0x0000000405057836 */ /* 0x000fe20000000000 */
[----:B------:R-:W-:-:S02]  /*0530*/  IADD3 R0, PT, PT, R0, 0x4, RZ ;  /* 0x0000000400007810 */ /* 0x000fc40007ffe0ff */
[----:B------:R-:W-:Y:S01]  /*0540*/  ISETP.NE.AND P0, PT, R4, RZ, PT ;  /* 0x000000ff0400720c */ /* 0x000fe20003f05270 */
[----:B--2---:R1:W-:-:S12]  /*0550*/  STG.E desc[UR8][R12.64+0x4], R21 ;  /* 0x000004150c007986 */ /* 0x0043d8000c101908 */
[----:B------:R-:W-:Y:S05]  /*0560*/  @P0 BRA `(.L_x_18) ;  /* 0xfffffffc00c40947 */ /* 0x000fea000383ffff */
.L_x_14:
[----:B------:R-:W-:Y:S05]  /*0570*/  BSYNC.RECONVERGENT B0 ;  /* 0x0000000000007941 */ /* 0x000fea0003800200 */
.L_x_13:
[----:B------:R-:W-:-:S13]  /*0580*/  ISETP.GE.AND P0, PT, R3, R2, PT ;  /* 0x000000020300720c */ /* 0x000fda0003f06270 */
[----:B------:R-:W-:Y:S05]  /*0590*/  @P0 EXIT ;  /* 0x000000000000094d */ /* 0x000fea0003800000 */
[C-C-:B------:R-:W-:Y:S01]  /*05a0*/  IMAD.IADD R4, R2.reuse, 0x1, -R3.reuse ;  /* 0x0000000102047824 */ /* 0x140fe200078e0a03 */
[----:B------:R-:W-:Y:S01]  /*05b0*/  IADD3 R5, PT, PT, -R2, R3, RZ ;  /* 0x0000000302057210 */ /* 0x000fe20007ffe1ff */
[----:B------:R-:W-:Y:S01]  /*05c0*/  BSSY.RECONVERGENT B0, `(.L_x_19) ;  /* 0x0000012000007945 */ /* 0x000fe20003800200 */
[----:B-1----:R-:W-:Y:S02]  /*05d0*/  IMAD.MOV.U32 R13, RZ, RZ, R3 ;  /* 0x000000ffff0d7224 */ /* 0x002fe400078e0003 */
[----:B------:R-:W-:Y:S02]  /*05e0*/  LOP3.LUT P1, R4, R4, 0x3, RZ, 0xc0, !PT ;  /* 0x0000000304047812 */ /* 0x000fe4000782c0ff */
[----:B------:R-:W-:-:S11]  /*05f0*/  ISETP.GT.U32.AND P0, PT, R5, -0x4, PT ;  /* 0xfffffffc0500780c */ /* 0x000fd60003f04070 */
[----:B------:R-:W-:Y:S05]  /*0600*/  @!P1 BRA `(.L_x_20) ;  /* 0x0000000000349947 */ /* 0x000fea0003800000 */
[----:B---3--:R-:W1:Y:S01]  /*0610*/  LDC.64 R10, c[0x0][0x380] ;  /* 0x0000e000ff0a7b82 */ /* 0x008e620000000a00 */
[----:B------:R-:W-:Y:S01]  /*0620*/  IADD3 R12, PT, PT, -R4, RZ, RZ ;  /* 0x000000ff040c7210 */ /* 0x000fe20007ffe1ff */
[----:B------:R-:W-:-:S06]  /*0630*/  IMAD.MOV.U32 R13, RZ, RZ, R3 ;  /* 0x000000ffff0d7224 */ /* 0x000fcc00078e0003 */
[----:B0-----:R-:W0:Y:S02]  /*0640*/  LDC.64 R6, c[0x0][0x388] ;  /* 0x0000e200ff067b82 */ /* 0x001e240000000a00 */
.L_x_21:
[----:B-1--4-:R-:W-:-:S06]  /*0650*/  IMAD.WIDE R4, R13, 0x4, R10 ;  /* 0x000000040d047825 */ /* 0x012fcc00078e020a */
[----:B------:R-:W3:Y:S01]  /*0660*/  LDG.E R5, desc[UR8][R4.64] ;  /* 0x0000000804057981 */ /* 0x000ee2000c1e1900 */
[----:B0-2---:R-:W-:Y:S01]  /*0670*/  IMAD.WIDE R8, R0, 0x4, R6 ;  /* 0x0000000400087825 */ /* 0x005fe200078e0206 */
[----:B------:R-:W-:Y:S02]  /*0680*/  IADD3 R12, PT, PT, R12, 0x1, RZ ;  /* 0x000000010c0c7810 */ /* 0x000fe40007ffe0ff */
[----:B------:R-:W-:Y:S01]  /*0690*/  IADD3 R0, PT, PT, R0, 0x1, RZ ;  /* 0x0000000100007810 */ /* 0x000fe20007ffe0ff */
[----:B------:R-:W-:Y:S01]  /*06a0*/  VIADD R13, R13, 0x1 ;  /* 0x000000010d0d7836 */ /* 0x000fe20000000000 */
[----:B------:R-:W-:Y:S01]  /*06b0*/  ISETP.NE.AND P1, PT, R12, RZ, PT ;  /* 0x000000ff0c00720c */ /* 0x000fe20003f25270 */
[----:B---3--:R4:W-:-:S12]  /*06c0*/  STG.E desc[UR8][R8.64], R5 ;  /* 0x0000000508007986 */ /* 0x0089d8000c101908 */
[----:B------:R-:W-:Y:S05]  /*06d0*/  @P1 BRA `(.L_x_21) ;  /* 0xfffffffc00dc1947 */ /* 0x000fea000383ffff */
.L_x_20:
[----:B------:R-:W-:Y:S05]  /*06e0*/  BSYNC.RECONVERGENT B0 ;  /* 0x0000000000007941 */ /* 0x000fea0003800200 */
.L_x_19:
[----:B------:R-:W-:Y:S05]  /*06f0*/  @P0 EXIT ;  /* 0x000000000000094d */ /* 0x000fea0003800000 */
[----:B------:R-:W1:Y:S01]  /*0700*/  LDCU.128 UR4, c[0x0][0x380] ;  /* 0x00007000ff0477ac */ /* 0x000e620008000c00 */
[----:B0-----:R-:W-:Y:S01]  /*0710*/  IMAD.IADD R6, R13, 0x1, -R2 ;  /* 0x000000010d067824 */ /* 0x001fe200078e0a02 */
[----:B-1----:R-:W-:Y:S02]  /*0720*/  UIADD3 UR4, UP0, UPT, UR4, 0x8, URZ ;  /* 0x0000000804047890 */ /* 0x002fe4000ff1e0ff */
[----:B------:R-:W-:Y:S02]  /*0730*/  UIADD3 UR6, UP1, UPT, UR6, 0x8, URZ ;  /* 0x0000000806067890 */ /* 0x000fe4000ff3e0ff */
[----:B------:R-:W-:Y:S02]  /*0740*/  UIADD3.X UR5, UPT, UPT, URZ, UR5, URZ, UP0, !UPT ;  /* 0x00000005ff057290 */ /* 0x000fe400087fe4ff */
[----:B------:R-:W-:-:S12]  /*0750*/  UIADD3.X UR7, UPT, UPT, URZ, UR7, URZ, UP1, !UPT ;  /* 0x00000007ff077290 */ /* 0x000fd80008ffe4ff */
.L_x_22:
[----:B------:R-:W-:Y:S01]  /*0760*/  MOV R2, UR4 ;  /* 0x0000000400027c02 */ /* 0x000fe20008000f00 */
[----:B------:R-:W-:-:S04]  /*0770*/  IMAD.U32 R3, RZ, RZ, UR5 ;  /* 0x00000005ff037e24 */ /* 0x000fc8000f8e00ff */
[----:B------:R-:W-:-:S05]  /*0780*/  IMAD.WIDE R2, R13, 0x4, R2 ;  /* 0x000000040d027825 */ /* 0x000fca00078e0202 */
[----:B0--3--:R-:W3:Y:S01]  /*0790*/  LDG.E R7, desc[UR8][R2.64+-0x8] ;  /* 0xfffff80802077981 */ /* 0x009ee2000c1e1900 */
[----:B------:R-:W-:Y:S01]  /*07a0*/  MOV R4, UR6 ;  /* 0x0000000600047c02 */ /* 0x000fe20008000f00 */
[----:B----4-:R-:W-:-:S04]  /*07b0*/  IMAD.U32 R5, RZ, RZ, UR7 ;  /* 0x00000007ff057e24 */ /* 0x010fc8000f8e00ff */
[----:B------:R-:W-:-:S05]  /*07c0*/  IMAD.WIDE R4, R0, 0x4, R4 ;  /* 0x0000000400047825 */ /* 0x000fca00078e0204 */
[----:B---3--:R0:W-:Y:S04]  /*07d0*/  STG.E desc[UR8][R4.64+-0x8], R7 ;  /* 0xfffff80704007986 */ /* 0x0081e8000c101908 */
[----:B--2---:R-:W2:Y:S04]  /*07e0*/  LDG.E R9, desc[UR8][R2.64+-0x4] ;  /* 0xfffffc0802097981 */ /* 0x004ea8000c1e1900 */
        /* <DEDUP_REMOVED lines=10> */
[----:B------:R-:W-:Y:S05]  /*0890*/  EXIT ;  /* 0x000000000000794d */ /* 0x000fea0003800000 */
.L_x_23:
        /* <DEDUP_REMOVED lines=14> */
.L_x_26:


//--------------------- .nv.shared.reserved.0     --------------------------
	.section	.nv.shared.reserved.0,"aw",@nobits
	.weak		__nv_reservedSMEM_offset_0_alias
	.size		__nv_reservedSMEM_offset_0_alias, 0, 64
	.other		__nv_reservedSMEM_offset_0_alias,@"STO_CUDA_RESERVED_SHARED STV_DEFAULT"
__nv_reservedSMEM_offset_0_alias:
	.zero		0
	.zero		64


//--------------------- .nv.constant0._Z14heapSortKernelPiii --------------------------
	.section	.nv.constant0._Z14heapSortKernelPiii,"a",@progbits
	.sectionflags	@""
	.align	4
.nv.constant0._Z14heapSortKernelPiii:
	.zero		912


//--------------------- .nv.constant0._Z15quickSortKernelPiii --------------------------
	.section	.nv.constant0._Z15quickSortKernelPiii,"a",@progbits
	.sectionflags	@""
	.align	4
.nv.constant0._Z15quickSortKernelPiii:
	.zero		912


//--------------------- .nv.constant0._Z11mergeKernelPiS_ii --------------------------
	.section	.nv.constant0._Z11mergeKernelPiS_ii,"a",@progbits
	.sectionflags	@""
	.align	4
.nv.constant0._Z11mergeKernelPiS_ii:
	.zero		920


//--------------------- SYMBOLS --------------------------

	.type		.nv.reservedSmem.offset0,@object
	.size		.nv.reservedSmem.offset0,0x4
